	.headerflags	@"EF_CUDA_TEXMODE_UNIFIED EF_CUDA_64BIT_ADDRESS EF_CUDA_ACCELERATORS EF_CUDA_SM90 EF_CUDA_VIRTUAL_SM(EF_CUDA_SM90)"
	.elftype	@"ET_EXEC"


//--------------------- .nv.info                  --------------------------
	.section	.nv.info,"",@"SHT_CUDA_INFO"
	.align	4


	//----- nvinfo : EIATTR_REGCOUNT
	.align		4
        /*0000*/ 	.byte	0x04, 0x2f
        /*0002*/ 	.short	(.L_1 - .L_0)
	.align		4
.L_0:
        /*0004*/ 	.word	index@(triton_poi_fused_relu_threshold_backward_1)
        /*0008*/ 	.word	0x0000000c


	//----- nvinfo : EIATTR_MIN_STACK_SIZE
	.align		4
.L_1:
        /*000c*/ 	.byte	0x04, 0x12
        /*000e*/ 	.short	(.L_3 - .L_2)
	.align		4
.L_2:
        /*0010*/ 	.word	index@(triton_poi_fused_relu_threshold_backward_1)
        /*0014*/ 	.word	0x00000000


	//----- nvinfo : EIATTR_FRAME_SIZE
	.align		4
.L_3:
        /*0018*/ 	.byte	0x04, 0x11
        /*001a*/ 	.short	(.L_5 - .L_4)
	.align		4
.L_4:
        /*001c*/ 	.word	index@(triton_poi_fused_relu_threshold_backward_1)
        /*0020*/ 	.word	0x00000000


	//----- nvinfo : EIATTR_MIN_STACK_SIZE
	.align		4
.L_5:
        /*0024*/ 	.byte	0x04, 0x12
        /*0026*/ 	.short	(.L_7 - .L_6)
	.align		4
.L_6:
        /*0028*/ 	.word	index@(triton_poi_fused_relu_threshold_backward_1)
        /*002c*/ 	.word	0x00000000
.L_7:


//--------------------- .nv.info.triton_poi_fused_relu_threshold_backward_1 --------------------------
	.section	.nv.info.triton_poi_fused_relu_threshold_backward_1,"",@"SHT_CUDA_INFO"
	.sectionflags	@""
	.align	4


	//----- nvinfo : EIATTR_CUDA_API_VERSION
	.align		4
        /*0000*/ 	.byte	0x04, 0x37
        /*0002*/ 	.short	(.L_9 - .L_8)
.L_8:
        /*0004*/ 	.word	0x0000007c


	//----- nvinfo : EIATTR_KPARAM_INFO
	.align		4
.L_9:
        /*0008*/ 	.byte	0x04, 0x17
        /*000a*/ 	.short	(.L_11 - .L_10)
.L_10:
        /*000c*/ 	.word	0x00000000
        /*0010*/ 	.short	0x0002
        /*0012*/ 	.short	0x0010
        /*0014*/ 	.byte	0x00, 0xf0, 0x11, 0x00


	//----- nvinfo : EIATTR_KPARAM_INFO
	.align		4
.L_11:
        /*0018*/ 	.byte	0x04, 0x17
        /*001a*/ 	.short	(.L_13 - .L_12)
.L_12:
        /*001c*/ 	.word	0x00000000
        /*0020*/ 	.short	0x0001
        /*0022*/ 	.short	0x0008
        /*0024*/ 	.byte	0x00, 0xf4, 0x21, 0x00


	//----- nvinfo : EIATTR_KPARAM_INFO
	.align		4
.L_13:
        /*0028*/ 	.byte	0x04, 0x17
        /*002a*/ 	.short	(.L_15 - .L_14)
.L_14:
        /*002c*/ 	.word	0x00000000
        /*0030*/ 	.short	0x0000
        /*0032*/ 	.short	0x0000
        /*0034*/ 	.byte	0x00, 0xf4, 0x21, 0x00


	//----- nvinfo : EIATTR_SPARSE_MMA_MASK
	.align		4
.L_15:
        /*0038*/ 	.byte	0x03, 0x50
        /*003a*/ 	.short	0x0000


	//----- nvinfo : EIATTR_MAXREG_COUNT
	.align		4
        /*003c*/ 	.byte	0x03, 0x1b
        /*003e*/ 	.short	0x00ff


	//----- nvinfo : EIATTR_EXIT_INSTR_OFFSETS
	.align		4
        /*0040*/ 	.byte	0x04, 0x1c
        /*0042*/ 	.short	(.L_17 - .L_16)


	//   ....[0]....
.L_16:
        /*0044*/ 	.word	0x00000180


	//   ....[1]....
        /*0048*/ 	.word	0x000001a0


	//----- nvinfo : EIATTR_REQNTID
	.align		4
.L_17:
        /*004c*/ 	.byte	0x04, 0x10
        /*004e*/ 	.short	(.L_19 - .L_18)
.L_18:
        /*0050*/ 	.word	0x00000020
        /*0054*/ 	.word	0x00000001
        /*0058*/ 	.word	0x00000001


	//----- nvinfo : EIATTR_CRS_STACK_SIZE
	.align		4
.L_19:
        /*005c*/ 	.byte	0x04, 0x1e
        /*005e*/ 	.short	(.L_21 - .L_20)
.L_20:
        /*0060*/ 	.word	0x00000000


	//----- nvinfo : EIATTR_CBANK_PARAM_SIZE
	.align		4
.L_21:
        /*0064*/ 	.byte	0x03, 0x19
        /*0066*/ 	.short	0x0014


	//----- nvinfo : EIATTR_PARAM_CBANK
	.align		4
        /*0068*/ 	.byte	0x04, 0x0a
        /*006a*/ 	.short	(.L_23 - .L_22)
	.align		4
.L_22:
        /*006c*/ 	.word	index@(.nv.constant0.triton_poi_fused_relu_threshold_backward_1)
        /*0070*/ 	.short	0x0210
        /*0072*/ 	.short	0x0014


	//----- nvinfo : EIATTR_SW_WAR
	.align		4
.L_23:
        /*0074*/ 	.byte	0x04, 0x36
        /*0076*/ 	.short	(.L_25 - .L_24)
.L_24:
        /*0078*/ 	.word	0x00000008
.L_25:


//--------------------- .nv.callgraph             --------------------------
	.section	.nv.callgraph,"",@"SHT_CUDA_CALLGRAPH"
	.align	4
	.sectionentsize	8
	.align		4
        /*0000*/ 	.word	0x00000000
	.align		4
        /*0004*/ 	.word	0xffffffff
	.align		4
        /*0008*/ 	.word	0x00000000
	.align		4
        /*000c*/ 	.word	0xfffffffe
	.align		4
        /*0010*/ 	.word	0x00000000
	.align		4
        /*0014*/ 	.word	0xfffffffd
	.align		4
        /*0018*/ 	.word	0x00000000
	.align		4
        /*001c*/ 	.word	0xfffffffc


//--------------------- .text.triton_poi_fused_relu_threshold_backward_1 --------------------------
	.section	.text.triton_poi_fused_relu_threshold_backward_1,"ax",@progbits
	.align	128
        .global         triton_poi_fused_relu_threshold_backward_1
        .type           triton_poi_fused_relu_threshold_backward_1,@function
        .size           triton_poi_fused_relu_threshold_backward_1,(.L_x_3 - triton_poi_fused_relu_threshold_backward_1)
        .other          triton_poi_fused_relu_threshold_backward_1,@"STO_CUDA_ENTRY STV_DEFAULT"
triton_poi_fused_relu_threshold_backward_1:
.text.triton_poi_fused_relu_threshold_backward_1:
[----:B------:R-:W0:Y:S02]  /*0000*/  LDC R1, c[0x0][0x28] ;  /* 0x00000a00ff017b82 */ /* 0x000e240000000800 */
[----:B------:R-:W1:Y:S01]  /*0010*/  S2R R4, SR_TID.X ;  /* 0x0000000000047919 */ /* 0x000e620000002100 */
[----:B------:R-:W2:Y:S01]  /*0020*/  LDC.64 R2, c[0x0][0x210] ;  /* 0x00008400ff027b82 */ /* 0x000ea20000000a00 */
[----:B------:R-:W-:Y:S01]  /*0030*/  ULDC.64 UR4, c[0x0][0x208] ;  /* 0x0000820000047ab9 */ /* 0x000fe20000000a00 */
[----:B------:R-:W-:Y:S01]  /*0040*/  BSSY B0, `(.L_x_0) ;  /* 0x000000b000007945 */ /* 0x000fe20003800000 */
[----:B------:R-:W3:Y:S01]  /*0050*/  S2R R5, SR_CTAID.X ;  /* 0x0000000000057919 */ /* 0x000ee20000002500 */
[C---:B-1----:R-:W-:Y:S02]  /*0060*/  LOP3.LUT R0, R4.reuse, 0xf, RZ, 0xc0, !PT ;  /* 0x0000000f04007812 */ /* 0x042fe400078ec0ff */
[----:B------:R-:W-:-:S03]  /*0070*/  LOP3.LUT P0, RZ, R4, 0x10, RZ, 0xc0, !PT ;  /* 0x0000001004ff7812 */ /* 0x000fc6000780c0ff */
[----:B---3--:R-:W-:Y:S02]  /*0080*/  IMAD R5, R5, 0x10, R0 ;  /* 0x0000001005057824 */ /* 0x008fe400078e0200 */
[----:B------:R-:W-:Y:S02]  /*0090*/  IMAD.MOV.U32 R0, RZ, RZ, RZ ;  /* 0x000000ffff007224 */ /* 0x000fe400078e00ff */
[C---:B--2---:R-:W-:Y:S01]  /*00a0*/  IMAD.WIDE R2, R5.reuse, 0x4, R2 ;  /* 0x0000000405027825 */ /* 0x044fe200078e0202 */
[C---:B------:R-:W-:Y:S02]  /*00b0*/  ISETP.GE.AND P1, PT, R5.reuse, 0x10, PT ;  /* 0x000000100500780c */ /* 0x040fe40003f26270 */
[----:B------:R-:W-:-:S11]  /*00c0*/  ISETP.LT.AND P0, PT, R5, 0x10, !P0 ;  /* 0x000000100500780c */ /* 0x000fd60004701270 */
[----:B------:R-:W-:Y:S05]  /*00d0*/  @P1 BRA `(.L_x_1) ;  /* 0x0000000000041947 */ /* 0x000fea0003800000 */
[----:B------:R1:W5:Y:S02]  /*00e0*/  LDG.E R0, desc[UR4][R2.64] ;  /* 0x0000000402007981 */ /* 0x000364000c1e1900 */
.L_x_1:
[----:B------:R-:W-:Y:S05]  /*00f0*/  BSYNC B0 ;  /* 0x0000000000007941 */ /* 0x000fea0003800000 */
.L_x_0:
[----:B-----5:R-:W-:Y:S01]  /*0100*/  FSETP.GEU.AND P1, PT, R0, RZ, PT ;  /* 0x000000ff0000720b */ /* 0x020fe20003f2e000 */
[----:B------:R-:W-:-:S03]  /*0110*/  ULDC.64 UR6, c[0x0][0x218] ;  /* 0x0000860000067ab9 */ /* 0x000fc60000000a00 */
[----:B------:R-:W-:Y:S02]  /*0120*/  FSEL R7, R0, RZ, P1 ;  /* 0x000000ff00077208 */ /* 0x000fe40000800000 */
[----:B------:R-:W-:Y:S02]  /*0130*/  IADD3 R4, P1, R5, UR6, RZ ;  /* 0x0000000605047c10 */ /* 0x000fe4000ff3e0ff */
[----:B------:R-:W-:Y:S01]  /*0140*/  FSETP.GTU.AND P2, PT, R7, RZ, PT ;  /* 0x000000ff0700720b */ /* 0x000fe20003f4c000 */
[----:B------:R2:W-:Y:S01]  /*0150*/  @P0 STG.E desc[UR4][R2.64], R7 ;  /* 0x0000000702000986 */ /* 0x0005e2000c101904 */
[----:B------:R-:W-:Y:S02]  /*0160*/  LEA.HI.X.SX32 R5, R5, UR7, 0x1, P1 ;  /* 0x0000000705057c11 */ /* 0x000fe400088f0eff */
[----:B------:R-:W-:Y:S01]  /*0170*/  SEL R9, RZ, 0x1, P2 ;  /* 0x00000001ff097807 */ /* 0x000fe20001000000 */
[----:B------:R-:W-:Y:S08]  /*0180*/  @!P0 EXIT ;  /* 0x000000000000894d */ /* 0x000ff00003800000 */
[----:B------:R-:W-:Y:S01]  /*0190*/  STG.E.U8 desc[UR4][R4.64], R9 ;  /* 0x0000000904007986 */ /* 0x000fe2000c101104 */
[----:B------:R-:W-:Y:S05]  /*01a0*/  EXIT ;  /* 0x000000000000794d */ /* 0x000fea0003800000 */
.L_x_2:
[----:B------:R-:W-:-:S00]  /*01b0*/  BRA `(.L_x_2) ;  /* 0xfffffffc00fc7947 */ /* 0x000fc0000383ffff */
[----:B------:R-:W-:-:S00]  /*01c0*/  NOP ;  /* 0x0000000000007918 */ /* 0x000fc00000000000 */
        /* <DEDUP_REMOVED lines=11> */
.L_x_3:


//--------------------- .nv.constant0.triton_poi_fused_relu_threshold_backward_1 --------------------------
	.section	.nv.constant0.triton_poi_fused_relu_threshold_backward_1,"a",@progbits
	.sectionflags	@""
	.align	4
.nv.constant0.triton_poi_fused_relu_threshold_backward_1:
	.zero		548
